	.headerflags	@"EF_CUDA_TEXMODE_UNIFIED EF_CUDA_64BIT_ADDRESS EF_CUDA_ACCELERATORS EF_CUDA_SM90 EF_CUDA_VIRTUAL_SM(EF_CUDA_SM90)"
	.elftype	@"ET_EXEC"


//--------------------- .nv.info                  --------------------------
	.section	.nv.info,"",@"SHT_CUDA_INFO"
	.align	4


	//----- nvinfo : EIATTR_REGCOUNT
	.align		4
        /*0000*/ 	.byte	0x04, 0x2f
        /*0002*/ 	.short	(.L_1 - .L_0)
	.align		4
.L_0:
        /*0004*/ 	.word	index@(triton_per_fused_abs_mean_sub_30)
        /*0008*/ 	.word	0x00000014


	//----- nvinfo : EIATTR_MIN_STACK_SIZE
	.align		4
.L_1:
        /*000c*/ 	.byte	0x04, 0x12
        /*000e*/ 	.short	(.L_3 - .L_2)
	.align		4
.L_2:
        /*0010*/ 	.word	index@(triton_per_fused_abs_mean_sub_30)
        /*0014*/ 	.word	0x00000000


	//----- nvinfo : EIATTR_FRAME_SIZE
	.align		4
.L_3:
        /*0018*/ 	.byte	0x04, 0x11
        /*001a*/ 	.short	(.L_5 - .L_4)
	.align		4
.L_4:
        /*001c*/ 	.word	index@(triton_per_fused_abs_mean_sub_30)
        /*0020*/ 	.word	0x00000000


	//----- nvinfo : EIATTR_MIN_STACK_SIZE
	.align		4
.L_5:
        /*0024*/ 	.byte	0x04, 0x12
        /*0026*/ 	.short	(.L_7 - .L_6)
	.align		4
.L_6:
        /*0028*/ 	.word	index@(triton_per_fused_abs_mean_sub_30)
        /*002c*/ 	.word	0x00000000
.L_7:


//--------------------- .nv.info.triton_per_fused_abs_mean_sub_30 --------------------------
	.section	.nv.info.triton_per_fused_abs_mean_sub_30,"",@"SHT_CUDA_INFO"
	.sectionflags	@""
	.align	4


	//----- nvinfo : EIATTR_CUDA_API_VERSION
	.align		4
        /*0000*/ 	.byte	0x04, 0x37
        /*0002*/ 	.short	(.L_9 - .L_8)
.L_8:
        /*0004*/ 	.word	0x0000007c


	//----- nvinfo : EIATTR_KPARAM_INFO
	.align		4
.L_9:
        /*0008*/ 	.byte	0x04, 0x17
        /*000a*/ 	.short	(.L_11 - .L_10)
.L_10:
        /*000c*/ 	.word	0x00000000
        /*0010*/ 	.short	0x0004
        /*0012*/ 	.short	0x001c
        /*0014*/ 	.byte	0x00, 0xf0, 0x11, 0x00


	//----- nvinfo : EIATTR_KPARAM_INFO
	.align		4
.L_11:
        /*0018*/ 	.byte	0x04, 0x17
        /*001a*/ 	.short	(.L_13 - .L_12)
.L_12:
        /*001c*/ 	.word	0x00000000
        /*0020*/ 	.short	0x0003
        /*0022*/ 	.short	0x0018
        /*0024*/ 	.byte	0x00, 0xf0, 0x11, 0x00


	//----- nvinfo : EIATTR_KPARAM_INFO
	.align		4
.L_13:
        /*0028*/ 	.byte	0x04, 0x17
        /*002a*/ 	.short	(.L_15 - .L_14)
.L_14:
        /*002c*/ 	.word	0x00000000
        /*0030*/ 	.short	0x0002
        /*0032*/ 	.short	0x0010
        /*0034*/ 	.byte	0x00, 0xf4, 0x21, 0x00


	//----- nvinfo : EIATTR_KPARAM_INFO
	.align		4
.L_15:
        /*0038*/ 	.byte	0x04, 0x17
        /*003a*/ 	.short	(.L_17 - .L_16)
.L_16:
        /*003c*/ 	.word	0x00000000
        /*0040*/ 	.short	0x0001
        /*0042*/ 	.short	0x0008
        /*0044*/ 	.byte	0x00, 0xf4, 0x21, 0x00


	//----- nvinfo : EIATTR_KPARAM_INFO
	.align		4
.L_17:
        /*0048*/ 	.byte	0x04, 0x17
        /*004a*/ 	.short	(.L_19 - .L_18)
.L_18:
        /*004c*/ 	.word	0x00000000
        /*0050*/ 	.short	0x0000
        /*0052*/ 	.short	0x0000
        /*0054*/ 	.byte	0x00, 0xf4, 0x21, 0x00


	//----- nvinfo : EIATTR_SPARSE_MMA_MASK
	.align		4
.L_19:
        /*0058*/ 	.byte	0x03, 0x50
        /*005a*/ 	.short	0x0000


	//----- nvinfo : EIATTR_MAXREG_COUNT
	.align		4
        /*005c*/ 	.byte	0x03, 0x1b
        /*005e*/ 	.short	0x00ff


	//----- nvinfo : EIATTR_COOP_GROUP_MASK_REGIDS
	.align		4
        /*0060*/ 	.byte	0x04, 0x29
        /*0062*/ 	.short	(.L_21 - .L_20)


	//   ....[0]....
.L_20:
        /*0064*/ 	.word	0xffffffff


	//   ....[1]....
        /*0068*/ 	.word	0xffffffff


	//   ....[2]....
        /*006c*/ 	.word	0xffffffff


	//   ....[3]....
        /*0070*/ 	.word	0xffffffff


	//   ....[4]....
        /*0074*/ 	.word	0xffffffff


	//   ....[5]....
        /*0078*/ 	.word	0xffffffff


	//----- nvinfo : EIATTR_COOP_GROUP_INSTR_OFFSETS
	.align		4
.L_21:
        /*007c*/ 	.byte	0x04, 0x28
        /*007e*/ 	.short	(.L_23 - .L_22)


	//   ....[0]....
.L_22:
        /*0080*/ 	.word	0x000003b0


	//   ....[1]....
        /*0084*/ 	.word	0x000003d0


	//   ....[2]....
        /*0088*/ 	.word	0x000003f0


	//   ....[3]....
        /*008c*/ 	.word	0x00000410


	//   ....[4]....
        /*0090*/ 	.word	0x00000430


	//   ....[5]....
        /*0094*/ 	.word	0x000004e0


	//----- nvinfo : EIATTR_EXIT_INSTR_OFFSETS
	.align		4
.L_23:
        /*0098*/ 	.byte	0x04, 0x1c
        /*009a*/ 	.short	(.L_25 - .L_24)


	//   ....[0]....
.L_24:
        /*009c*/ 	.word	0x00000530


	//   ....[1]....
        /*00a0*/ 	.word	0x00000580


	//----- nvinfo : EIATTR_REQNTID
	.align		4
.L_25:
        /*00a4*/ 	.byte	0x04, 0x10
        /*00a6*/ 	.short	(.L_27 - .L_26)
.L_26:
        /*00a8*/ 	.word	0x00000040
        /*00ac*/ 	.word	0x00000001
        /*00b0*/ 	.word	0x00000001


	//----- nvinfo : EIATTR_CBANK_PARAM_SIZE
	.align		4
.L_27:
        /*00b4*/ 	.byte	0x03, 0x19
        /*00b6*/ 	.short	0x0020


	//----- nvinfo : EIATTR_PARAM_CBANK
	.align		4
        /*00b8*/ 	.byte	0x04, 0x0a
        /*00ba*/ 	.short	(.L_29 - .L_28)
	.align		4
.L_28:
        /*00bc*/ 	.word	index@(.nv.constant0.triton_per_fused_abs_mean_sub_30)
        /*00c0*/ 	.short	0x0210
        /*00c2*/ 	.short	0x0020


	//----- nvinfo : EIATTR_SW_WAR
	.align		4
.L_29:
        /*00c4*/ 	.byte	0x04, 0x36
        /*00c6*/ 	.short	(.L_31 - .L_30)
.L_30:
        /*00c8*/ 	.word	0x00000008
.L_31:


//--------------------- .nv.callgraph             --------------------------
	.section	.nv.callgraph,"",@"SHT_CUDA_CALLGRAPH"
	.align	4
	.sectionentsize	8
	.align		4
        /*0000*/ 	.word	0x00000000
	.align		4
        /*0004*/ 	.word	0xffffffff
	.align		4
        /*0008*/ 	.word	0x00000000
	.align		4
        /*000c*/ 	.word	0xfffffffe
	.align		4
        /*0010*/ 	.word	0x00000000
	.align		4
        /*0014*/ 	.word	0xfffffffd
	.align		4
        /*0018*/ 	.word	0x00000000
	.align		4
        /*001c*/ 	.word	0xfffffffc


//--------------------- .text.triton_per_fused_abs_mean_sub_30 --------------------------
	.section	.text.triton_per_fused_abs_mean_sub_30,"ax",@progbits
	.sectionflags	@"SHF_BARRIERS=1"
	.align	128
        .global         triton_per_fused_abs_mean_sub_30
        .type           triton_per_fused_abs_mean_sub_30,@function
        .size           triton_per_fused_abs_mean_sub_30,(.L_x_1 - triton_per_fused_abs_mean_sub_30)
        .other          triton_per_fused_abs_mean_sub_30,@"STO_CUDA_ENTRY STV_DEFAULT"
triton_per_fused_abs_mean_sub_30:
.text.triton_per_fused_abs_mean_sub_30:
[----:B------:R-:W0:Y:S02]  /*0000*/  LDC R1, c[0x0][0x28] ;  /* 0x00000a00ff017b82 */ /* 0x000e240000000800 */
[----:B------:R-:W1:Y:S01]  /*0010*/  S2R R0, SR_CTAID.X ;  /* 0x0000000000007919 */ /* 0x000e620000002500 */
[----:B------:R-:W-:Y:S01]  /*0020*/  ULDC.64 UR6, c[0x0][0x208] ;  /* 0x0000820000067ab9 */ /* 0x000fe20000000a00 */
[----:B------:R-:W2:Y:S01]  /*0030*/  S2R R12, SR_TID.X ;  /* 0x00000000000c7919 */ /* 0x000ea20000002100 */
[----:B-1----:R-:W-:Y:S02]  /*0040*/  SHF.R.S32.HI R3, RZ, 0x1f, R0 ;  /* 0x0000001fff037819 */ /* 0x002fe40000011400 */
[----:B------:R-:W-:Y:S02]  /*0050*/  ISETP.GE.AND P0, PT, R0, 0x400, PT ;  /* 0x000004000000780c */ /* 0x000fe40003f06270 */
[----:B------:R-:W-:Y:S02]  /*0060*/  LEA.HI R3, R3, R0, RZ, 0x6 ;  /* 0x0000000003037211 */ /* 0x000fe400078f30ff */
[----:B--2---:R-:W-:Y:S02]  /*0070*/  LOP3.LUT R5, R12, 0x3f, RZ, 0xc0, !PT ;  /* 0x0000003f0c057812 */ /* 0x004fe400078ec0ff */
[C---:B------:R-:W-:Y:S01]  /*0080*/  LOP3.LUT R7, R3.reuse, 0x1ffffc0, RZ, 0xc0, !PT ;  /* 0x01ffffc003077812 */ /* 0x040fe200078ec0ff */
[----:B------:R-:W-:-:S02]  /*0090*/  IMAD.SHL.U32 R3, R3, 0x80, RZ ;  /* 0x0000008003037824 */ /* 0x000fc400078e00ff */
[----:B------:R-:W-:Y:S02]  /*00a0*/  IMAD.SHL.U32 R8, R5, 0x200, RZ ;  /* 0x0000020005087824 */ /* 0x000fe400078e00ff */
[----:B------:R-:W-:Y:S01]  /*00b0*/  IMAD.IADD R2, R0, 0x1, -R7 ;  /* 0x0000000100027824 */ /* 0x000fe200078e0a07 */
[----:B------:R-:W-:Y:S01]  /*00c0*/  LOP3.LUT R3, R3, 0xffffe000, RZ, 0xc0, !PT ;  /* 0xffffe00003037812 */ /* 0x000fe200078ec0ff */
[----:B------:R-:W1:Y:S02]  /*00d0*/  LDC.64 R6, c[0x0][0x210] ;  /* 0x00008400ff067b82 */ /* 0x000e640000000a00 */
[----:B------:R-:W-:-:S04]  /*00e0*/  IMAD R2, R2, 0x80, R5 ;  /* 0x0000008002027824 */ /* 0x000fc800078e0205 */
[----:B------:R-:W-:Y:S02]  /*00f0*/  IMAD.IADD R9, R2, 0x1, R3 ;  /* 0x0000000102097824 */ /* 0x000fe400078e0203 */
[----:B------:R-:W2:Y:S02]  /*0100*/  LDC.64 R2, c[0x0][0x218] ;  /* 0x00008600ff027b82 */ /* 0x000ea40000000a00 */
[----:B------:R-:W-:Y:S01]  /*0110*/  VIADD R10, R9, 0x40 ;  /* 0x00000040090a7836 */ /* 0x000fe20000000000 */
[----:B------:R-:W-:-:S04]  /*0120*/  SHF.R.S32.HI R11, RZ, 0x1f, R9 ;  /* 0x0000001fff0b7819 */ /* 0x000fc80000011409 */
[C---:B------:R-:W-:Y:S02]  /*0130*/  LEA.HI R13, R11.reuse, R9, RZ, 0x6 ;  /* 0x000000090b0d7211 */ /* 0x040fe400078f30ff */
[----:B------:R-:W-:Y:S02]  /*0140*/  LEA.HI R15, R11, R10, RZ, 0x6 ;  /* 0x0000000a0b0f7211 */ /* 0x000fe400078f30ff */
[--C-:B------:R-:W-:Y:S02]  /*0150*/  SHF.R.S32.HI R14, RZ, 0x6, R13.reuse ;  /* 0x00000006ff0e7819 */ /* 0x100fe4000001140d */
[----:B------:R-:W-:Y:S02]  /*0160*/  SHF.R.S32.HI R13, RZ, 0x1f, R13 ;  /* 0x0000001fff0d7819 */ /* 0x000fe4000001140d */
[--C-:B------:R-:W-:Y:S02]  /*0170*/  SHF.R.S32.HI R16, RZ, 0x6, R15.reuse ;  /* 0x00000006ff107819 */ /* 0x100fe4000001140f */
[----:B------:R-:W-:-:S02]  /*0180*/  SHF.R.S32.HI R15, RZ, 0x1f, R15 ;  /* 0x0000001fff0f7819 */ /* 0x000fc4000001140f */
[----:B------:R-:W-:Y:S02]  /*0190*/  LEA.HI R9, R11, R9, RZ, 0xf ;  /* 0x000000090b097211 */ /* 0x000fe400078f78ff */
[----:B------:R-:W-:Y:S02]  /*01a0*/  LEA.HI R13, R13, R14, RZ, 0x9 ;  /* 0x0000000e0d0d7211 */ /* 0x000fe400078f48ff */
[----:B------:R-:W-:Y:S02]  /*01b0*/  LEA.HI R11, R11, R10, RZ, 0xf ;  /* 0x0000000a0b0b7211 */ /* 0x000fe400078f78ff */
[----:B------:R-:W-:Y:S02]  /*01c0*/  LEA.HI R15, R15, R16, RZ, 0x9 ;  /* 0x000000100f0f7211 */ /* 0x000fe400078f48ff */
[----:B------:R-:W-:Y:S02]  /*01d0*/  LOP3.LUT R9, R8, 0xffff8000, R9, 0xf8, !PT ;  /* 0xffff800008097812 */ /* 0x000fe400078ef809 */
[----:B------:R-:W-:-:S02]  /*01e0*/  LOP3.LUT R13, R13, 0xfffffe00, RZ, 0xc0, !PT ;  /* 0xfffffe000d0d7812 */ /* 0x000fc400078ec0ff */
[----:B------:R-:W-:Y:S02]  /*01f0*/  LOP3.LUT R11, R8, 0xffff8000, R11, 0xf8, !PT ;  /* 0xffff8000080b7812 */ /* 0x000fe400078ef80b */
[----:B------:R-:W-:Y:S02]  /*0200*/  LOP3.LUT R15, R15, 0xfffffe00, RZ, 0xc0, !PT ;  /* 0xfffffe000f0f7812 */ /* 0x000fe400078ec0ff */
[----:B------:R-:W-:Y:S02]  /*0210*/  IADD3 R13, R9, R14, -R13 ;  /* 0x0000000e090d7210 */ /* 0x000fe40007ffe80d */
[----:B------:R-:W-:Y:S01]  /*0220*/  IADD3 R15, R11, R16, -R15 ;  /* 0x000000100b0f7210 */ /* 0x000fe20007ffe80f */
[----:B------:R-:W-:Y:S02]  /*0230*/  IMAD.MOV.U32 R16, RZ, RZ, RZ ;  /* 0x000000ffff107224 */ /* 0x000fe400078e00ff */
[----:B-1----:R-:W-:-:S04]  /*0240*/  IMAD.WIDE R8, R13, 0x4, R6 ;  /* 0x000000040d087825 */ /* 0x002fc800078e0206 */
[----:B--2---:R-:W-:-:S04]  /*0250*/  IMAD.WIDE R10, R13, 0x4, R2 ;  /* 0x000000040d0a7825 */ /* 0x004fc800078e0202 */
[----:B------:R-:W-:-:S04]  /*0260*/  IMAD.WIDE R6, R15, 0x4, R6 ;  /* 0x000000040f067825 */ /* 0x000fc800078e0206 */
[----:B------:R-:W-:Y:S01]  /*0270*/  IMAD.WIDE R2, R15, 0x4, R2 ;  /* 0x000000040f027825 */ /* 0x000fe200078e0202 */
[----:B------:R-:W-:-:S03]  /*0280*/  CS2R R14, SRZ ;  /* 0x00000000000e7805 */ /* 0x000fc6000001ff00 */
[----:B------:R-:W-:Y:S01]  /*0290*/  IMAD.MOV.U32 R13, RZ, RZ, RZ ;  /* 0x000000ffff0d7224 */ /* 0x000fe200078e00ff */
[----:B------:R-:W2:Y:S04]  /*02a0*/  @!P0 LDG.E.EL R16, desc[UR6][R2.64] ;  /* 0x0000000602108981 */ /* 0x000ea8000c2e1900 */
[----:B------:R-:W3:Y:S04]  /*02b0*/  @!P0 LDG.E.EL R14, desc[UR6][R6.64] ;  /* 0x00000006060e8981 */ /* 0x000ee8000c2e1900 */
[----:B------:R-:W4:Y:S04]  /*02c0*/  @!P0 LDG.E.EL R13, desc[UR6][R8.64] ;  /* 0x00000006080d8981 */ /* 0x000f28000c2e1900 */
[----:B------:R-:W5:Y:S01]  /*02d0*/  @!P0 LDG.E.EL R15, desc[UR6][R10.64] ;  /* 0x000000060a0f8981 */ /* 0x000f62000c2e1900 */
[----:B------:R-:W1:Y:S01]  /*02e0*/  S2UR UR5, SR_CgaCtaId ;  /* 0x00000000000579c3 */ /* 0x000e620000008800 */
[C---:B------:R-:W-:Y:S01]  /*02f0*/  LOP3.LUT P1, RZ, R12.reuse, 0x1f, RZ, 0xc0, !PT ;  /* 0x0000001f0cff7812 */ /* 0x040fe2000782c0ff */
[----:B------:R-:W-:Y:S01]  /*0300*/  UMOV UR4, 0x400 ;  /* 0x0000040000047882 */ /* 0x000fe20000000000 */
[----:B------:R-:W-:Y:S01]  /*0310*/  ISETP.GE.AND P2, PT, R12, 0x2, PT ;  /* 0x000000020c00780c */ /* 0x000fe20003f46270 */
[----:B-1----:R-:W-:Y:S01]  /*0320*/  UPRMT UR4, UR5, 0x654, UR4 ;  /* 0x0000065405047896 */ /* 0x002fe20008000004 */
[----:B--2---:R-:W-:-:S02]  /*0330*/  SEL R16, R16, RZ, !P0 ;  /* 0x000000ff10107207 */ /* 0x004fc40004000000 */
[----:B---3--:R-:W-:Y:S02]  /*0340*/  SEL R17, R14, RZ, !P0 ;  /* 0x000000ff0e117207 */ /* 0x008fe40004000000 */
[----:B----4-:R-:W-:Y:S02]  /*0350*/  SEL R13, R13, RZ, !P0 ;  /* 0x000000ff0d0d7207 */ /* 0x010fe40004000000 */
[----:B-----5:R-:W-:Y:S01]  /*0360*/  SEL R14, R15, RZ, !P0 ;  /* 0x000000ff0f0e7207 */ /* 0x020fe20004000000 */
[----:B------:R-:W-:-:S04]  /*0370*/  FADD R16, R17, -R16 ;  /* 0x8000001011107221 */ /* 0x000fc80000000000 */
[----:B------:R-:W-:-:S04]  /*0380*/  FADD R13, R13, -R14 ;  /* 0x8000000e0d0d7221 */ /* 0x000fc80000000000 */
[----:B------:R-:W-:-:S05]  /*0390*/  FADD R13, |R16|, |R13| ;  /* 0x4000000d100d7221 */ /* 0x000fca0000000200 */
[----:B------:R-:W-:-:S05]  /*03a0*/  FSEL R13, R13, RZ, !P0 ;  /* 0x000000ff0d0d7208 */ /* 0x000fca0004000000 */
[----:B------:R-:W1:Y:S02]  /*03b0*/  SHFL.BFLY PT, R6, R13, 0x10, 0x1f ;  /* 0x0e001f000d067f89 */ /* 0x000e6400000e0000 */
[----:B-1----:R-:W-:-:S05]  /*03c0*/  FADD R6, R13, R6 ;  /* 0x000000060d067221 */ /* 0x002fca0000000000 */
[----:B------:R-:W1:Y:S02]  /*03d0*/  SHFL.BFLY PT, R3, R6, 0x8, 0x1f ;  /* 0x0d001f0006037f89 */ /* 0x000e6400000e0000 */
[----:B-1----:R-:W-:-:S05]  /*03e0*/  FADD R3, R6, R3 ;  /* 0x0000000306037221 */ /* 0x002fca0000000000 */
[----:B------:R-:W1:Y:S02]  /*03f0*/  SHFL.BFLY PT, R2, R3, 0x4, 0x1f ;  /* 0x0c801f0003027f89 */ /* 0x000e6400000e0000 */
[----:B-1----:R-:W-:-:S05]  /*0400*/  FADD R2, R3, R2 ;  /* 0x0000000203027221 */ /* 0x002fca0000000000 */
[----:B------:R-:W1:Y:S02]  /*0410*/  SHFL.BFLY PT, R7, R2, 0x2, 0x1f ;  /* 0x0c401f0002077f89 */ /* 0x000e6400000e0000 */
[----:B-1----:R-:W-:-:S05]  /*0420*/  FADD R7, R2, R7 ;  /* 0x0000000702077221 */ /* 0x002fca0000000000 */
[----:B------:R-:W1:Y:S01]  /*0430*/  SHFL.BFLY PT, R8, R7, 0x1, 0x1f ;  /* 0x0c201f0007087f89 */ /* 0x000e6200000e0000 */
[----:B------:R-:W-:-:S04]  /*0440*/  SHF.R.U32.HI R6, RZ, 0x3, R12 ;  /* 0x00000003ff067819 */ /* 0x000fc8000001160c */
[----:B------:R-:W-:Y:S01]  /*0450*/  LOP3.LUT R6, R6, 0x4, RZ, 0xc0, !PT ;  /* 0x0000000406067812 */ /* 0x000fe200078ec0ff */
[----:B-1----:R-:W-:-:S05]  /*0460*/  FADD R9, R7, R8 ;  /* 0x0000000807097221 */ /* 0x002fca0000000000 */
[----:B------:R-:W-:Y:S01]  /*0470*/  @!P1 STS [R6+UR4], R9 ;  /* 0x0000000906009988 */ /* 0x000fe20008000804 */
[C---:B------:R-:W-:Y:S01]  /*0480*/  LEA R2, R12.reuse, UR4, 0x2 ;  /* 0x000000040c027c11 */ /* 0x040fe2000f8e10ff */
[----:B------:R-:W-:Y:S06]  /*0490*/  BAR.SYNC.DEFER_BLOCKING 0x0 ;  /* 0x0000000000007b1d */ /* 0x000fec0000010000 */
[----:B------:R-:W1:Y:S01]  /*04a0*/  @!P2 LDS R4, [R2] ;  /* 0x000000000204a984 */ /* 0x000e620000000800 */
[----:B------:R-:W-:-:S04]  /*04b0*/  LOP3.LUT R7, R12, 0x1, RZ, 0xc0, !PT ;  /* 0x000000010c077812 */ /* 0x000fc800078ec0ff */
[----:B------:R-:W-:-:S04]  /*04c0*/  ISETP.NE.U32.AND P1, PT, R7, 0x1, PT ;  /* 0x000000010700780c */ /* 0x000fc80003f25070 */
[----:B------:R-:W-:Y:S01]  /*04d0*/  ISETP.LT.AND P1, PT, R12, 0x2, P1 ;  /* 0x000000020c00780c */ /* 0x000fe20000f21270 */
[----:B-1----:R-:W1:Y:S01]  /*04e0*/  SHFL.BFLY PT, R3, R4, 0x1, 0x1f ;  /* 0x0c201f0004037f89 */ /* 0x002e6200000e0000 */
[----:B------:R-:W-:Y:S01]  /*04f0*/  ISETP.EQ.AND P0, PT, R5, RZ, !P0 ;  /* 0x000000ff0500720c */ /* 0x000fe20004702270 */
[----:B-1----:R-:W-:-:S10]  /*0500*/  FADD R3, R4, R3 ;  /* 0x0000000304037221 */ /* 0x002fd40000000000 */
[----:B------:R1:W-:Y:S01]  /*0510*/  @P1 STS [R2], R3 ;  /* 0x0000000302001388 */ /* 0x0003e20000000800 */
[----:B------:R-:W-:Y:S06]  /*0520*/  BAR.SYNC.DEFER_BLOCKING 0x0 ;  /* 0x0000000000007b1d */ /* 0x000fec0000010000 */
[----:B-1----:R-:W-:Y:S05]  /*0530*/  @!P0 EXIT ;  /* 0x000000000000894d */ /* 0x002fea0003800000 */
[----:B------:R-:W0:Y:S01]  /*0540*/  LDS R5, [UR4] ;  /* 0x00000004ff057984 */ /* 0x000e220008000800 */
[----:B------:R-:W1:Y:S02]  /*0550*/  LDC.64 R2, c[0x0][0x220] ;  /* 0x00008800ff027b82 */ /* 0x000e640000000a00 */
[----:B-1----:R-:W-:-:S05]  /*0560*/  IMAD.WIDE R2, R0, 0x4, R2 ;  /* 0x0000000400027825 */ /* 0x002fca00078e0202 */
[----:B0-----:R-:W-:Y:S01]  /*0570*/  STG.E desc[UR6][R2.64], R5 ;  /* 0x0000000502007986 */ /* 0x001fe2000c101906 */
[----:B------:R-:W-:Y:S05]  /*0580*/  EXIT ;  /* 0x000000000000794d */ /* 0x000fea0003800000 */
.L_x_0:
[----:B------:R-:W-:-:S00]  /*0590*/  BRA `(.L_x_0) ;  /* 0xfffffffc00fc7947 */ /* 0x000fc0000383ffff */
[----:B------:R-:W-:-:S00]  /*05a0*/  NOP ;  /* 0x0000000000007918 */ /* 0x000fc00000000000 */
        /* <DEDUP_REMOVED lines=13> */
.L_x_1:


//--------------------- .nv.shared.triton_per_fused_abs_mean_sub_30 --------------------------
	.section	.nv.shared.triton_per_fused_abs_mean_sub_30,"aw",@nobits
	.sectionflags	@""
	.align	16
	.zero		1024


//--------------------- .nv.constant0.triton_per_fused_abs_mean_sub_30 --------------------------
	.section	.nv.constant0.triton_per_fused_abs_mean_sub_30,"a",@progbits
	.sectionflags	@""
	.align	4
.nv.constant0.triton_per_fused_abs_mean_sub_30:
	.zero		560
